//
// Generated by NVIDIA NVVM Compiler
//
// Compiler Build ID: CL-36424714
// Cuda compilation tools, release 13.0, V13.0.88
// Based on NVVM 20.0.0
//

.version 9.0
.target sm_100
.address_size 64

	// .globl	_Z10generateRSPcS_i

.visible .entry _Z10generateRSPcS_i(
	.param .u64 .ptr .align 1 _Z10generateRSPcS_i_param_0,
	.param .u64 .ptr .align 1 _Z10generateRSPcS_i_param_1,
	.param .u32 _Z10generateRSPcS_i_param_2
)
{
	.reg .pred 	%p<7>;
	.reg .b16 	%rs<2>;
	.reg .b32 	%r<31>;
	.reg .b64 	%rd<10>;

	ld.param.u64 	%rd4, [_Z10generateRSPcS_i_param_0];
	ld.param.u64 	%rd5, [_Z10generateRSPcS_i_param_1];
	ld.param.u32 	%r16, [_Z10generateRSPcS_i_param_2];
	mov.u32 	%r1, %tid.x;
	mov.u32 	%r17, %ctaid.x;
	mov.u32 	%r18, %ntid.x;
	mul.lo.s32 	%r2, %r17, %r18;
	add.s32 	%r3, %r2, %r1;
	mad.lo.s32 	%r19, %r16, %r16, %r16;
	shr.u32 	%r20, %r19, 31;
	add.s32 	%r21, %r19, %r20;
	shr.s32 	%r22, %r21, 1;
	setp.ge.s32 	%p1, %r3, %r22;
	setp.lt.s32 	%p2, %r16, 1;
	or.pred  	%p3, %p1, %p2;
	@%p3 bra 	$L__BB0_7;
	neg.s32 	%r4, %r3;
	cvta.to.global.u64 	%rd1, %rd4;
	mov.b32 	%r30, 0;
	mov.b32 	%r26, 1;
$L__BB0_2:
	neg.s32 	%r29, %r26;
	add.s32 	%r28, %r4, %r30;
	mov.u64 	%rd9, %rd1;
$L__BB0_3:
	setp.ne.s32 	%p4, %r28, 0;
	@%p4 bra 	$L__BB0_5;
	ld.global.u8 	%rs1, [%rd9];
	cvt.s64.s32 	%rd6, %r3;
	cvta.to.global.u64 	%rd7, %rd5;
	add.s64 	%rd8, %rd7, %rd6;
	st.global.u8 	[%rd8], %rs1;
	bra.uni 	$L__BB0_7;
$L__BB0_5:
	add.s32 	%r30, %r30, 1;
	add.s64 	%rd9, %rd9, 1;
	add.s32 	%r29, %r29, 1;
	setp.ne.s32 	%p5, %r29, 0;
	add.s32 	%r28, %r28, 1;
	@%p5 bra 	$L__BB0_3;
	add.s32 	%r15, %r26, 1;
	setp.ne.s32 	%p6, %r26, %r16;
	mov.u32 	%r26, %r15;
	@%p6 bra 	$L__BB0_2;
$L__BB0_7:
	ret;

}


// ===== COMPILED SASS (sm_100) =====

	.target	sm_100

	.elftype	@"ET_EXEC"


//--------------------- .note.nv.tkinfo           --------------------------
	.section	.note.nv.tkinfo,"",@"SHT_NOTE"
	.sectionflags	@"SHF_NOTE_NV_TKINFO"
	.tkinfo
        /*0018*/ 	.word	0x00000002
        /*0030*/ 	.string	""
        /*0030*/ 	.string	"ptxas"
        /*0030*/ 	.string	"Cuda compilation tools, release 13.0, V13.0.88"
        /*0030*/ 	.string	"Build cuda_13.0.r13.0/compiler.36424714_0"
        /*0030*/ 	.string	"-arch sm_100 -m 64 "



//--------------------- .note.nv.cuinfo           --------------------------
	.section	.note.nv.cuinfo,"",@"SHT_NOTE"
	.sectionflags	@"SHF_NOTE_NV_CUINFO"
        /*0018*/ 	.short	0x0002
        /*001a*/ 	.short	0x0064
        /*001c*/ 	.short	0x0082
	.zero		2


//--------------------- .nv.info                  --------------------------
	.section	.nv.info,"",@"SHT_CUDA_INFO"
	.align	4


	//----- nvinfo : EIATTR_REGCOUNT
	.align		4
        /*0000*/ 	.byte	0x04, 0x2f
        /*0002*/ 	.short	(.L_1 - .L_0)
	.align		4
.L_0:
        /*0004*/ 	.word	index@(_Z10generateRSPcS_i)
        /*0008*/ 	.word	0x0000000a


	//----- nvinfo : EIATTR_FRAME_SIZE
	.align		4
.L_1:
        /*000c*/ 	.byte	0x04, 0x11
        /*000e*/ 	.short	(.L_3 - .L_2)
	.align		4
.L_2:
        /*0010*/ 	.word	index@(_Z10generateRSPcS_i)
        /*0014*/ 	.word	0x00000000


	//----- nvinfo : EIATTR_MIN_STACK_SIZE
	.align		4
.L_3:
        /*0018*/ 	.byte	0x04, 0x12
        /*001a*/ 	.short	(.L_5 - .L_4)
	.align		4
.L_4:
        /*001c*/ 	.word	index@(_Z10generateRSPcS_i)
        /*0020*/ 	.word	0x00000000
.L_5:


//--------------------- .nv.compat                --------------------------
	.section	.nv.compat,"",@"SHT_CUDA_COMPAT_INFO"
	.align	4
        /*0000*/ 	.byte	0x02, 0x09, 0x00, 0x00, 0x02, 0x02, 0x01, 0x00, 0x02, 0x05, 0x05, 0x00, 0x03, 0x07, 0x01, 0x01
        /*0010*/ 	.byte	0x02, 0x03, 0x00, 0x00, 0x02, 0x06, 0x01, 0x00, 0x04, 0x0b, 0x08, 0x00, 0x09, 0x00, 0x00, 0x00
        /*0020*/ 	.byte	0x00, 0x00, 0x00, 0x00


//--------------------- .nv.info._Z10generateRSPcS_i --------------------------
	.section	.nv.info._Z10generateRSPcS_i,"",@"SHT_CUDA_INFO"
	.sectionflags	@""
	.align	4


	//----- nvinfo : EIATTR_CUDA_API_VERSION
	.align		4
        /*0000*/ 	.byte	0x04, 0x37
        /*0002*/ 	.short	(.L_7 - .L_6)
.L_6:
        /*0004*/ 	.word	0x00000082


	//----- nvinfo : EIATTR_KPARAM_INFO
	.align		4
.L_7:
        /*0008*/ 	.byte	0x04, 0x17
        /*000a*/ 	.short	(.L_9 - .L_8)
.L_8:
        /*000c*/ 	.word	0x00000000
        /*0010*/ 	.short	0x0002
        /*0012*/ 	.short	0x0010
        /*0014*/ 	.byte	0x00, 0xf0, 0x11, 0x00


	//----- nvinfo : EIATTR_KPARAM_INFO
	.align		4
.L_9:
        /*0018*/ 	.byte	0x04, 0x17
        /*001a*/ 	.short	(.L_11 - .L_10)
.L_10:
        /*001c*/ 	.word	0x00000000
        /*0020*/ 	.short	0x0001
        /*0022*/ 	.short	0x0008
        /*0024*/ 	.byte	0x00, 0xf5, 0x21, 0x00


	//----- nvinfo : EIATTR_KPARAM_INFO
	.align		4
.L_11:
        /*0028*/ 	.byte	0x04, 0x17
        /*002a*/ 	.short	(.L_13 - .L_12)
.L_12:
        /*002c*/ 	.word	0x00000000
        /*0030*/ 	.short	0x0000
        /*0032*/ 	.short	0x0000
        /*0034*/ 	.byte	0x00, 0xf5, 0x21, 0x00


	//----- nvinfo : EIATTR_SPARSE_MMA_MASK
	.align		4
.L_13:
        /*0038*/ 	.byte	0x03, 0x50
        /*003a*/ 	.short	0x0000


	//----- nvinfo : EIATTR_MAXREG_COUNT
	.align		4
        /*003c*/ 	.byte	0x03, 0x1b
        /*003e*/ 	.short	0x00ff


	//----- nvinfo : EIATTR_MERCURY_ISA_VERSION
	.align		4
        /*0040*/ 	.byte	0x03, 0x5f
        /*0042*/ 	.short	0x0101


	//----- nvinfo : EIATTR_VRC_CTA_INIT_COUNT
	.align		4
        /*0044*/ 	.byte	0x02, 0x4a
	.zero		1
	.zero		1


	//----- nvinfo : EIATTR_EXIT_INSTR_OFFSETS
	.align		4
        /*0048*/ 	.byte	0x04, 0x1c
        /*004a*/ 	.short	(.L_15 - .L_14)


	//   ....[0]....
.L_14:
        /*004c*/ 	.word	0x000000b0


	//   ....[1]....
        /*0050*/ 	.word	0x00000250


	//   ....[2]....
        /*0054*/ 	.word	0x000002e0


	//----- nvinfo : EIATTR_CRS_STACK_SIZE
	.align		4
.L_15:
        /*0058*/ 	.byte	0x04, 0x1e
        /*005a*/ 	.short	(.L_17 - .L_16)
.L_16:
        /*005c*/ 	.word	0x00000000


	//----- nvinfo : EIATTR_CBANK_PARAM_SIZE
	.align		4
.L_17:
        /*0060*/ 	.byte	0x03, 0x19
        /*0062*/ 	.short	0x0014


	//----- nvinfo : EIATTR_PARAM_CBANK
	.align		4
        /*0064*/ 	.byte	0x04, 0x0a
        /*0066*/ 	.short	(.L_19 - .L_18)
	.align		4
.L_18:
        /*0068*/ 	.word	index@(.nv.constant0._Z10generateRSPcS_i)
        /*006c*/ 	.short	0x0380
        /*006e*/ 	.short	0x0014


	//----- nvinfo : EIATTR_SW_WAR
	.align		4
.L_19:
        /*0070*/ 	.byte	0x04, 0x36
        /*0072*/ 	.short	(.L_21 - .L_20)
.L_20:
        /*0074*/ 	.word	0x00000008
.L_21:


//--------------------- .nv.callgraph             --------------------------
	.section	.nv.callgraph,"",@"SHT_CUDA_CALLGRAPH"
	.align	4
	.sectionentsize	8
	.align		4
        /*0000*/ 	.word	0x00000000
	.align		4
        /*0004*/ 	.word	0xffffffff
	.align		4
        /*0008*/ 	.word	0x00000000
	.align		4
        /*000c*/ 	.word	0xfffffffe
	.align		4
        /*0010*/ 	.word	0x00000000
	.align		4
        /*0014*/ 	.word	0xfffffffd
	.align		4
        /*0018*/ 	.word	0x00000000
	.align		4
        /*001c*/ 	.word	0xfffffffc


//--------------------- .text._Z10generateRSPcS_i --------------------------
	.section	.text._Z10generateRSPcS_i,"ax",@progbits
	.align	128
        .global         _Z10generateRSPcS_i
        .type           _Z10generateRSPcS_i,@function
        .size           _Z10generateRSPcS_i,(.L_x_6 - _Z10generateRSPcS_i)
        .other          _Z10generateRSPcS_i,@"STO_CUDA_ENTRY STV_DEFAULT"
_Z10generateRSPcS_i:
.text._Z10generateRSPcS_i:
[----:B------:R-:W-:Y:S01]  /*0000*/  LDC R1, c[0x0][0x37c] ;  /* 0x0000df00ff017b82 */ /* 0x000fe20000000800 */
[----:B------:R-:W0:Y:S07]  /*0010*/  S2R R3, SR_TID.X ;  /* 0x0000000000037919 */ /* 0x000e2e0000002100 */
[----:B------:R-:W1:Y:S08]  /*0020*/  LDC R5, c[0x0][0x390] ;  /* 0x0000e400ff057b82 */ /* 0x000e700000000800 */
[----:B------:R-:W0:Y:S08]  /*0030*/  S2UR UR4, SR_CTAID.X ;  /* 0x00000000000479c3 */ /* 0x000e300000002500 */
[----:B------:R-:W0:Y:S01]  /*0040*/  LDC R4, c[0x0][0x360] ;  /* 0x0000d800ff047b82 */ /* 0x000e220000000800 */
[C---:B-1----:R-:W-:Y:S01]  /*0050*/  IMAD R0, R5.reuse, R5, R5 ;  /* 0x0000000505007224 */ /* 0x042fe200078e0205 */
[----:B------:R-:W-:-:S04]  /*0060*/  ISETP.GE.AND P0, PT, R5, 0x1, PT ;  /* 0x000000010500780c */ /* 0x000fc80003f06270 */
[----:B------:R-:W-:Y:S01]  /*0070*/  LEA.HI R2, R0, R0, RZ, 0x1 ;  /* 0x0000000000027211 */ /* 0x000fe200078f08ff */
[----:B0-----:R-:W-:-:S03]  /*0080*/  IMAD R0, R4, UR4, R3 ;  /* 0x0000000404007c24 */ /* 0x001fc6000f8e0203 */
[----:B------:R-:W-:-:S04]  /*0090*/  SHF.R.S32.HI R3, RZ, 0x1, R2 ;  /* 0x00000001ff037819 */ /* 0x000fc80000011402 */
[----:B------:R-:W-:-:S13]  /*00a0*/  ISETP.GE.OR P0, PT, R0, R3, !P0 ;  /* 0x000000030000720c */ /* 0x000fda0004706670 */
[----:B------:R-:W-:Y:S05]  /*00b0*/  @P0 EXIT ;  /* 0x000000000000094d */ /* 0x000fea0003800000 */
[----:B------:R-:W-:Y:S01]  /*00c0*/  BSSY.RECONVERGENT B0, `(.L_x_0) ;  /* 0x000001a000007945 */ /* 0x000fe20003800200 */
[----:B------:R-:W-:Y:S01]  /*00d0*/  IMAD.MOV.U32 R3, RZ, RZ, RZ ;  /* 0x000000ffff037224 */ /* 0x000fe200078e00ff */
[----:B------:R-:W0:Y:S01]  /*00e0*/  LDCU.64 UR4, c[0x0][0x358] ;  /* 0x00006b00ff0477ac */ /* 0x000e220008000a00 */
[----:B------:R-:W-:-:S07]  /*00f0*/  IMAD.MOV.U32 R2, RZ, RZ, 0x1 ;  /* 0x00000001ff027424 */ /* 0x000fce00078e00ff */
.L_x_4:
[----:B------:R-:W1:Y:S01]  /*0100*/  LDCU.64 UR6, c[0x0][0x380] ;  /* 0x00007000ff0677ac */ /* 0x000e620008000a00 */
[----:B------:R-:W-:Y:S01]  /*0110*/  BSSY.RELIABLE B1, `(.L_x_1) ;  /* 0x000000f000017945 */ /* 0x000fe20003800100 */
[----:B------:R-:W-:Y:S02]  /*0120*/  IMAD.IADD R7, R3, 0x1, -R0 ;  /* 0x0000000103077824 */ /* 0x000fe400078e0a00 */
[----:B------:R-:W-:Y:S01]  /*0130*/  IMAD.MOV R6, RZ, RZ, -R2 ;  /* 0x000000ffff067224 */ /* 0x000fe200078e0a02 */
[----:B-1----:R-:W-:Y:S01]  /*0140*/  MOV R4, UR6 ;  /* 0x0000000600047c02 */ /* 0x002fe20008000f00 */
[----:B------:R-:W-:-:S07]  /*0150*/  IMAD.U32 R5, RZ, RZ, UR7 ;  /* 0x00000007ff057e24 */ /* 0x000fce000f8e00ff */
.L_x_3:
[----:B------:R-:W-:-:S13]  /*0160*/  ISETP.NE.AND P0, PT, R7, RZ, PT ;  /* 0x000000ff0700720c */ /* 0x000fda0003f05270 */
[----:B------:R-:W-:Y:S05]  /*0170*/  @!P0 BREAK.RELIABLE B1 ;  /* 0x0000000000018942 */ /* 0x000fea0003800100 */
[----:B------:R-:W-:Y:S05]  /*0180*/  @!P0 BRA `(.L_x_2) ;  /* 0x0000000000348947 */ /* 0x000fea0003800000 */
[----:B------:R-:W-:Y:S01]  /*0190*/  IADD3 R6, PT, PT, R6, 0x1, RZ ;  /* 0x0000000106067810 */ /* 0x000fe20007ffe0ff */
[----:B------:R-:W-:Y:S01]  /*01a0*/  VIADD R3, R3, 0x1 ;  /* 0x0000000103037836 */ /* 0x000fe20000000000 */
[----:B------:R-:W-:Y:S01]  /*01b0*/  IADD3 R4, P1, PT, R4, 0x1, RZ ;  /* 0x0000000104047810 */ /* 0x000fe20007f3e0ff */
[----:B------:R-:W-:Y:S01]  /*01c0*/  VIADD R7, R7, 0x1 ;  /* 0x0000000107077836 */ /* 0x000fe20000000000 */
[----:B------:R-:W-:Y:S02]  /*01d0*/  ISETP.NE.AND P0, PT, R6, RZ, PT ;  /* 0x000000ff0600720c */ /* 0x000fe40003f05270 */
[----:B------:R-:W-:-:S11]  /*01e0*/  IADD3.X R5, PT, PT, RZ, R5, RZ, P1, !PT ;  /* 0x00000005ff057210 */ /* 0x000fd60000ffe4ff */
[----:B------:R-:W-:Y:S05]  /*01f0*/  @P0 BRA `(.L_x_3) ;  /* 0xfffffffc00d80947 */ /* 0x000fea000383ffff */
[----:B0-----:R-:W-:Y:S05]  /*0200*/  BSYNC.RELIABLE B1 ;  /* 0x0000000000017941 */ /* 0x001fea0003800100 */
.L_x_1:
[----:B------:R-:W0:Y:S02]  /*0210*/  LDCU UR6, c[0x0][0x390] ;  /* 0x00007200ff0677ac */ /* 0x000e240008000800 */
[C---:B0-----:R-:W-:Y:S01]  /*0220*/  ISETP.NE.AND P0, PT, R2.reuse, UR6, PT ;  /* 0x0000000602007c0c */ /* 0x041fe2000bf05270 */
[----:B------:R-:W-:-:S12]  /*0230*/  VIADD R2, R2, 0x1 ;  /* 0x0000000102027836 */ /* 0x000fd80000000000 */
[----:B------:R-:W-:Y:S05]  /*0240*/  @P0 BRA `(.L_x_4) ;  /* 0xfffffffc00ac0947 */ /* 0x000fea000383ffff */
[----:B------:R-:W-:Y:S05]  /*0250*/  EXIT ;  /* 0x000000000000794d */ /* 0x000fea0003800000 */
.L_x_2:
[----:B0-----:R-:W-:Y:S05]  /*0260*/  BSYNC.RECONVERGENT B0 ;  /* 0x0000000000007941 */ /* 0x001fea0003800200 */
.L_x_0:
[----:B------:R-:W-:Y:S01]  /*0270*/  MOV R3, R5 ;  /* 0x0000000500037202 */ /* 0x000fe20000000f00 */
[----:B------:R-:W-:Y:S01]  /*0280*/  IMAD.MOV.U32 R2, RZ, RZ, R4 ;  /* 0x000000ffff027224 */ /* 0x000fe200078e0004 */
[----:B------:R-:W0:Y:S04]  /*0290*/  LDCU.64 UR6, c[0x0][0x388] ;  /* 0x00007100ff0677ac */ /* 0x000e280008000a00 */
[----:B------:R-:W2:Y:S01]  /*02a0*/  LDG.E.U8 R3, desc[UR4][R2.64] ;  /* 0x0000000402037981 */ /* 0x000ea2000c1e1100 */
[----:B0-----:R-:W-:-:S04]  /*02b0*/  IADD3 R4, P0, PT, R0, UR6, RZ ;  /* 0x0000000600047c10 */ /* 0x001fc8000ff1e0ff */
[----:B------:R-:W-:-:S05]  /*02c0*/  LEA.HI.X.SX32 R5, R0, UR7, 0x1, P0 ;  /* 0x0000000700057c11 */ /* 0x000fca00080f0eff */
[----:B--2---:R-:W-:Y:S01]  /*02d0*/  STG.E.U8 desc[UR4][R4.64], R3 ;  /* 0x0000000304007986 */ /* 0x004fe2000c101104 */
[----:B------:R-:W-:Y:S05]  /*02e0*/  EXIT ;  /* 0x000000000000794d */ /* 0x000fea0003800000 */
.L_x_5:
[----:B------:R-:W-:-:S00]  /*02f0*/  BRA `(.L_x_5) ;  /* 0xfffffffc00fc7947 */ /* 0x000fc0000383ffff */
[----:B------:R-:W-:-:S00]  /*0300*/  NOP ;  /* 0x0000000000007918 */ /* 0x000fc00000000000 */
[----:B------:R-:W-:-:S00]  /*0310*/  NOP ;  /* 0x0000000000007918 */ /* 0x000fc00000000000 */
[----:B------:R-:W-:-:S00]  /*0320*/  NOP ;  /* 0x0000000000007918 */ /* 0x000fc00000000000 */
[----:B------:R-:W-:-:S00]  /*0330*/  NOP ;  /* 0x0000000000007918 */ /* 0x000fc00000000000 */
[----:B------:R-:W-:-:S00]  /*0340*/  NOP ;  /* 0x0000000000007918 */ /* 0x000fc00000000000 */
[----:B------:R-:W-:-:S00]  /*0350*/  NOP ;  /* 0x0000000000007918 */ /* 0x000fc00000000000 */
[----:B------:R-:W-:-:S00]  /*0360*/  NOP ;  /* 0x0000000000007918 */ /* 0x000fc00000000000 */
[----:B------:R-:W-:-:S00]  /*0370*/  NOP ;  /* 0x0000000000007918 */ /* 0x000fc00000000000 */
.L_x_6:


//--------------------- .nv.shared.reserved.0     --------------------------
	.section	.nv.shared.reserved.0,"aw",@nobits
	.weak		__nv_reservedSMEM_offset_0_alias
	.size		__nv_reservedSMEM_offset_0_alias, 0, 64
	.other		__nv_reservedSMEM_offset_0_alias,@"STO_CUDA_RESERVED_SHARED STV_DEFAULT"
__nv_reservedSMEM_offset_0_alias:
	.zero		0
	.zero		64


//--------------------- .nv.constant0._Z10generateRSPcS_i --------------------------
	.section	.nv.constant0._Z10generateRSPcS_i,"a",@progbits
	.sectionflags	@""
	.align	4
.nv.constant0._Z10generateRSPcS_i:
	.zero		916


//--------------------- SYMBOLS --------------------------

	.type		.nv.reservedSmem.offset0,@object
	.size		.nv.reservedSmem.offset0,0x4
